//
// Generated by NVIDIA NVVM Compiler
//
// Compiler Build ID: CL-36424714
// Cuda compilation tools, release 13.0, V13.0.88
// Based on NVVM 20.0.0
//

.version 9.0
.target sm_100
.address_size 64

	// .globl	_Z9shiftRowsPiS_ii

.visible .entry _Z9shiftRowsPiS_ii(
	.param .u64 .ptr .align 1 _Z9shiftRowsPiS_ii_param_0,
	.param .u64 .ptr .align 1 _Z9shiftRowsPiS_ii_param_1,
	.param .u32 _Z9shiftRowsPiS_ii_param_2,
	.param .u32 _Z9shiftRowsPiS_ii_param_3
)
{
	.reg .pred 	%p<4>;
	.reg .b32 	%r<19>;
	.reg .b64 	%rd<9>;

	ld.param.u64 	%rd1, [_Z9shiftRowsPiS_ii_param_0];
	ld.param.u64 	%rd2, [_Z9shiftRowsPiS_ii_param_1];
	ld.param.u32 	%r4, [_Z9shiftRowsPiS_ii_param_2];
	ld.param.u32 	%r5, [_Z9shiftRowsPiS_ii_param_3];
	mov.u32 	%r6, %ntid.x;
	mov.u32 	%r7, %ctaid.x;
	mov.u32 	%r8, %tid.x;
	mad.lo.s32 	%r1, %r6, %r7, %r8;
	mov.u32 	%r9, %ntid.y;
	mov.u32 	%r10, %ctaid.y;
	mov.u32 	%r11, %tid.y;
	mad.lo.s32 	%r12, %r9, %r10, %r11;
	setp.ge.s32 	%p1, %r1, %r4;
	setp.ge.s32 	%p2, %r12, %r5;
	or.pred  	%p3, %p1, %p2;
	@%p3 bra 	$L__BB0_2;
	cvta.to.global.u64 	%rd3, %rd1;
	cvta.to.global.u64 	%rd4, %rd2;
	mul.lo.s32 	%r13, %r5, %r1;
	add.s32 	%r14, %r12, %r1;
	rem.s32 	%r15, %r14, %r5;
	add.s32 	%r16, %r15, %r13;
	mul.wide.s32 	%rd5, %r16, 4;
	add.s64 	%rd6, %rd3, %rd5;
	ld.global.u32 	%r17, [%rd6];
	add.s32 	%r18, %r13, %r12;
	mul.wide.s32 	%rd7, %r18, 4;
	add.s64 	%rd8, %rd4, %rd7;
	st.global.u32 	[%rd8], %r17;
$L__BB0_2:
	ret;

}


// ===== COMPILED SASS (sm_100) =====

	.target	sm_100

	.elftype	@"ET_EXEC"


//--------------------- .note.nv.tkinfo           --------------------------
	.section	.note.nv.tkinfo,"",@"SHT_NOTE"
	.sectionflags	@"SHF_NOTE_NV_TKINFO"
	.tkinfo
        /*0018*/ 	.word	0x00000002
        /*0030*/ 	.string	""
        /*0030*/ 	.string	"ptxas"
        /*0030*/ 	.string	"Cuda compilation tools, release 13.0, V13.0.88"
        /*0030*/ 	.string	"Build cuda_13.0.r13.0/compiler.36424714_0"
        /*0030*/ 	.string	"-arch sm_100 -m 64 "



//--------------------- .note.nv.cuinfo           --------------------------
	.section	.note.nv.cuinfo,"",@"SHT_NOTE"
	.sectionflags	@"SHF_NOTE_NV_CUINFO"
        /*0018*/ 	.short	0x0002
        /*001a*/ 	.short	0x0064
        /*001c*/ 	.short	0x0082
	.zero		2


//--------------------- .nv.info                  --------------------------
	.section	.nv.info,"",@"SHT_CUDA_INFO"
	.align	4


	//----- nvinfo : EIATTR_REGCOUNT
	.align		4
        /*0000*/ 	.byte	0x04, 0x2f
        /*0002*/ 	.short	(.L_1 - .L_0)
	.align		4
.L_0:
        /*0004*/ 	.word	index@(_Z9shiftRowsPiS_ii)
        /*0008*/ 	.word	0x0000000e


	//----- nvinfo : EIATTR_FRAME_SIZE
	.align		4
.L_1:
        /*000c*/ 	.byte	0x04, 0x11
        /*000e*/ 	.short	(.L_3 - .L_2)
	.align		4
.L_2:
        /*0010*/ 	.word	index@(_Z9shiftRowsPiS_ii)
        /*0014*/ 	.word	0x00000000


	//----- nvinfo : EIATTR_MIN_STACK_SIZE
	.align		4
.L_3:
        /*0018*/ 	.byte	0x04, 0x12
        /*001a*/ 	.short	(.L_5 - .L_4)
	.align		4
.L_4:
        /*001c*/ 	.word	index@(_Z9shiftRowsPiS_ii)
        /*0020*/ 	.word	0x00000000
.L_5:


//--------------------- .nv.compat                --------------------------
	.section	.nv.compat,"",@"SHT_CUDA_COMPAT_INFO"
	.align	4
        /*0000*/ 	.byte	0x02, 0x09, 0x00, 0x00, 0x02, 0x02, 0x01, 0x00, 0x02, 0x05, 0x05, 0x00, 0x03, 0x07, 0x01, 0x01
        /*0010*/ 	.byte	0x02, 0x03, 0x00, 0x00, 0x02, 0x06, 0x01, 0x00, 0x04, 0x0b, 0x08, 0x00, 0x09, 0x00, 0x00, 0x00
        /*0020*/ 	.byte	0x00, 0x00, 0x00, 0x00


//--------------------- .nv.info._Z9shiftRowsPiS_ii --------------------------
	.section	.nv.info._Z9shiftRowsPiS_ii,"",@"SHT_CUDA_INFO"
	.sectionflags	@""
	.align	4


	//----- nvinfo : EIATTR_CUDA_API_VERSION
	.align		4
        /*0000*/ 	.byte	0x04, 0x37
        /*0002*/ 	.short	(.L_7 - .L_6)
.L_6:
        /*0004*/ 	.word	0x00000082


	//----- nvinfo : EIATTR_KPARAM_INFO
	.align		4
.L_7:
        /*0008*/ 	.byte	0x04, 0x17
        /*000a*/ 	.short	(.L_9 - .L_8)
.L_8:
        /*000c*/ 	.word	0x00000000
        /*0010*/ 	.short	0x0003
        /*0012*/ 	.short	0x0014
        /*0014*/ 	.byte	0x00, 0xf0, 0x11, 0x00


	//----- nvinfo : EIATTR_KPARAM_INFO
	.align		4
.L_9:
        /*0018*/ 	.byte	0x04, 0x17
        /*001a*/ 	.short	(.L_11 - .L_10)
.L_10:
        /*001c*/ 	.word	0x00000000
        /*0020*/ 	.short	0x0002
        /*0022*/ 	.short	0x0010
        /*0024*/ 	.byte	0x00, 0xf0, 0x11, 0x00


	//----- nvinfo : EIATTR_KPARAM_INFO
	.align		4
.L_11:
        /*0028*/ 	.byte	0x04, 0x17
        /*002a*/ 	.short	(.L_13 - .L_12)
.L_12:
        /*002c*/ 	.word	0x00000000
        /*0030*/ 	.short	0x0001
        /*0032*/ 	.short	0x0008
        /*0034*/ 	.byte	0x00, 0xf5, 0x21, 0x00


	//----- nvinfo : EIATTR_KPARAM_INFO
	.align		4
.L_13:
        /*0038*/ 	.byte	0x04, 0x17
        /*003a*/ 	.short	(.L_15 - .L_14)
.L_14:
        /*003c*/ 	.word	0x00000000
        /*0040*/ 	.short	0x0000
        /*0042*/ 	.short	0x0000
        /*0044*/ 	.byte	0x00, 0xf5, 0x21, 0x00


	//----- nvinfo : EIATTR_SPARSE_MMA_MASK
	.align		4
.L_15:
        /*0048*/ 	.byte	0x03, 0x50
        /*004a*/ 	.short	0x0000


	//----- nvinfo : EIATTR_MAXREG_COUNT
	.align		4
        /*004c*/ 	.byte	0x03, 0x1b
        /*004e*/ 	.short	0x00ff


	//----- nvinfo : EIATTR_MERCURY_ISA_VERSION
	.align		4
        /*0050*/ 	.byte	0x03, 0x5f
        /*0052*/ 	.short	0x0101


	//----- nvinfo : EIATTR_VRC_CTA_INIT_COUNT
	.align		4
        /*0054*/ 	.byte	0x02, 0x4a
	.zero		1
	.zero		1


	//----- nvinfo : EIATTR_EXIT_INSTR_OFFSETS
	.align		4
        /*0058*/ 	.byte	0x04, 0x1c
        /*005a*/ 	.short	(.L_17 - .L_16)


	//   ....[0]....
.L_16:
        /*005c*/ 	.word	0x000000c0


	//   ....[1]....
        /*0060*/ 	.word	0x000002c0


	//----- nvinfo : EIATTR_CBANK_PARAM_SIZE
	.align		4
.L_17:
        /*0064*/ 	.byte	0x03, 0x19
        /*0066*/ 	.short	0x0018


	//----- nvinfo : EIATTR_PARAM_CBANK
	.align		4
        /*0068*/ 	.byte	0x04, 0x0a
        /*006a*/ 	.short	(.L_19 - .L_18)
	.align		4
.L_18:
        /*006c*/ 	.word	index@(.nv.constant0._Z9shiftRowsPiS_ii)
        /*0070*/ 	.short	0x0380
        /*0072*/ 	.short	0x0018


	//----- nvinfo : EIATTR_SW_WAR
	.align		4
.L_19:
        /*0074*/ 	.byte	0x04, 0x36
        /*0076*/ 	.short	(.L_21 - .L_20)
.L_20:
        /*0078*/ 	.word	0x00000008
.L_21:


//--------------------- .nv.callgraph             --------------------------
	.section	.nv.callgraph,"",@"SHT_CUDA_CALLGRAPH"
	.align	4
	.sectionentsize	8
	.align		4
        /*0000*/ 	.word	0x00000000
	.align		4
        /*0004*/ 	.word	0xffffffff
	.align		4
        /*0008*/ 	.word	0x00000000
	.align		4
        /*000c*/ 	.word	0xfffffffe
	.align		4
        /*0010*/ 	.word	0x00000000
	.align		4
        /*0014*/ 	.word	0xfffffffd
	.align		4
        /*0018*/ 	.word	0x00000000
	.align		4
        /*001c*/ 	.word	0xfffffffc


//--------------------- .text._Z9shiftRowsPiS_ii  --------------------------
	.section	.text._Z9shiftRowsPiS_ii,"ax",@progbits
	.align	128
        .global         _Z9shiftRowsPiS_ii
        .type           _Z9shiftRowsPiS_ii,@function
        .size           _Z9shiftRowsPiS_ii,(.L_x_1 - _Z9shiftRowsPiS_ii)
        .other          _Z9shiftRowsPiS_ii,@"STO_CUDA_ENTRY STV_DEFAULT"
_Z9shiftRowsPiS_ii:
.text._Z9shiftRowsPiS_ii:
[----:B------:R-:W-:Y:S01]  /*0000*/  LDC R1, c[0x0][0x37c] ;  /* 0x0000df00ff017b82 */ /* 0x000fe20000000800 */
[----:B------:R-:W0:Y:S01]  /*0010*/  S2R R0, SR_CTAID.Y ;  /* 0x0000000000007919 */ /* 0x000e220000002600 */
[----:B------:R-:W1:Y:S06]  /*0020*/  LDCU UR4, c[0x0][0x360] ;  /* 0x00006c00ff0477ac */ /* 0x000e6c0008000800 */
[----:B------:R-:W2:Y:S01]  /*0030*/  LDC.64 R2, c[0x0][0x390] ;  /* 0x0000e400ff027b82 */ /* 0x000ea20000000a00 */
[----:B------:R-:W0:Y:S01]  /*0040*/  S2R R7, SR_TID.Y ;  /* 0x0000000000077919 */ /* 0x000e220000002200 */
[----:B------:R-:W0:Y:S01]  /*0050*/  LDCU UR5, c[0x0][0x364] ;  /* 0x00006c80ff0577ac */ /* 0x000e220008000800 */
[----:B------:R-:W1:Y:S01]  /*0060*/  S2R R5, SR_CTAID.X ;  /* 0x0000000000057919 */ /* 0x000e620000002500 */
[----:B------:R-:W1:Y:S01]  /*0070*/  S2R R4, SR_TID.X ;  /* 0x0000000000047919 */ /* 0x000e620000002100 */
[----:B0-----:R-:W-:-:S05]  /*0080*/  IMAD R0, R0, UR5, R7 ;  /* 0x0000000500007c24 */ /* 0x001fca000f8e0207 */
[----:B--2---:R-:W-:Y:S01]  /*0090*/  ISETP.GE.AND P0, PT, R0, R3, PT ;  /* 0x000000030000720c */ /* 0x004fe20003f06270 */
[----:B-1----:R-:W-:-:S05]  /*00a0*/  IMAD R5, R5, UR4, R4 ;  /* 0x0000000405057c24 */ /* 0x002fca000f8e0204 */
[----:B------:R-:W-:-:S13]  /*00b0*/  ISETP.GE.OR P0, PT, R5, R2, P0 ;  /* 0x000000020500720c */ /* 0x000fda0000706670 */
[----:B------:R-:W-:Y:S05]  /*00c0*/  @P0 EXIT ;  /* 0x000000000000094d */ /* 0x000fea0003800000 */
[----:B------:R-:W-:Y:S01]  /*00d0*/  IABS R9, R3 ;  /* 0x0000000300097213 */ /* 0x000fe20000000000 */
[----:B------:R-:W0:Y:S01]  /*00e0*/  LDCU.64 UR4, c[0x0][0x358] ;  /* 0x00006b00ff0477ac */ /* 0x000e220008000a00 */
[----:B------:R-:W-:Y:S02]  /*00f0*/  IADD3 R2, PT, PT, R5, R0, RZ ;  /* 0x0000000005027210 */ /* 0x000fe40007ffe0ff */
[----:B------:R-:W1:Y:S02]  /*0100*/  I2F.RP R4, R9 ;  /* 0x0000000900047306 */ /* 0x000e640000209400 */
[----:B------:R-:W-:-:S06]  /*0110*/  ISETP.GE.AND P2, PT, R2, RZ, PT ;  /* 0x000000ff0200720c */ /* 0x000fcc0003f46270 */
[----:B-1----:R-:W1:Y:S02]  /*0120*/  MUFU.RCP R4, R4 ;  /* 0x0000000400047308 */ /* 0x002e640000001000 */
[----:B-1----:R-:W-:-:S06]  /*0130*/  IADD3 R6, PT, PT, R4, 0xffffffe, RZ ;  /* 0x0ffffffe04067810 */ /* 0x002fcc0007ffe0ff */
[----:B------:R1:W2:Y:S02]  /*0140*/  F2I.FTZ.U32.TRUNC.NTZ R7, R6 ;  /* 0x0000000600077305 */ /* 0x0002a4000021f000 */
[----:B-1----:R-:W-:Y:S02]  /*0150*/  IMAD.MOV.U32 R6, RZ, RZ, RZ ;  /* 0x000000ffff067224 */ /* 0x002fe400078e00ff */
[----:B--2---:R-:W-:-:S04]  /*0160*/  IMAD.MOV R8, RZ, RZ, -R7 ;  /* 0x000000ffff087224 */ /* 0x004fc800078e0a07 */
[----:B------:R-:W-:Y:S01]  /*0170*/  IMAD R11, R8, R9, RZ ;  /* 0x00000009080b7224 */ /* 0x000fe200078e02ff */
[----:B------:R-:W-:-:S03]  /*0180*/  IABS R8, R2 ;  /* 0x0000000200087213 */ /* 0x000fc60000000000 */
[----:B------:R-:W-:-:S06]  /*0190*/  IMAD.HI.U32 R7, R7, R11, R6 ;  /* 0x0000000b07077227 */ /* 0x000fcc00078e0006 */
[----:B------:R-:W-:-:S05]  /*01a0*/  IMAD.HI.U32 R7, R7, R8, RZ ;  /* 0x0000000807077227 */ /* 0x000fca00078e00ff */
[----:B------:R-:W-:-:S05]  /*01b0*/  IADD3 R7, PT, PT, -R7, RZ, RZ ;  /* 0x000000ff07077210 */ /* 0x000fca0007ffe1ff */
[C---:B------:R-:W-:Y:S02]  /*01c0*/  IMAD R4, R9.reuse, R7, R8 ;  /* 0x0000000709047224 */ /* 0x040fe400078e0208 */
[----:B------:R-:W1:Y:S03]  /*01d0*/  LDC.64 R6, c[0x0][0x380] ;  /* 0x0000e000ff067b82 */ /* 0x000e660000000a00 */
[----:B------:R-:W-:-:S13]  /*01e0*/  ISETP.GT.U32.AND P0, PT, R9, R4, PT ;  /* 0x000000040900720c */ /* 0x000fda0003f04070 */
[----:B------:R-:W-:Y:S01]  /*01f0*/  @!P0 IMAD.IADD R4, R4, 0x1, -R9 ;  /* 0x0000000104048824 */ /* 0x000fe200078e0a09 */
[----:B------:R-:W-:-:S04]  /*0200*/  ISETP.NE.AND P0, PT, R3, RZ, PT ;  /* 0x000000ff0300720c */ /* 0x000fc80003f05270 */
[----:B------:R-:W-:-:S13]  /*0210*/  ISETP.GT.U32.AND P1, PT, R9, R4, PT ;  /* 0x000000040900720c */ /* 0x000fda0003f24070 */
[----:B------:R-:W-:-:S04]  /*0220*/  @!P1 IADD3 R4, PT, PT, R4, -R9, RZ ;  /* 0x8000000904049210 */ /* 0x000fc80007ffe0ff */
[----:B------:R-:W-:Y:S02]  /*0230*/  @!P2 IADD3 R4, PT, PT, -R4, RZ, RZ ;  /* 0x000000ff0404a210 */ /* 0x000fe40007ffe1ff */
[----:B------:R-:W-:-:S05]  /*0240*/  @!P0 LOP3.LUT R4, RZ, R3, RZ, 0x33, !PT ;  /* 0x00000003ff048212 */ /* 0x000fca00078e33ff */
[----:B------:R-:W-:-:S04]  /*0250*/  IMAD R9, R5, R3, R4 ;  /* 0x0000000305097224 */ /* 0x000fc800078e0204 */
[----:B-1----:R-:W-:Y:S02]  /*0260*/  IMAD.WIDE R6, R9, 0x4, R6 ;  /* 0x0000000409067825 */ /* 0x002fe400078e0206 */
[----:B------:R-:W1:Y:S04]  /*0270*/  LDC.64 R8, c[0x0][0x388] ;  /* 0x0000e200ff087b82 */ /* 0x000e680000000a00 */
[----:B0-----:R-:W2:Y:S01]  /*0280*/  LDG.E R7, desc[UR4][R6.64] ;  /* 0x0000000406077981 */ /* 0x001ea2000c1e1900 */
[----:B------:R-:W-:-:S04]  /*0290*/  IMAD R3, R5, R3, R0 ;  /* 0x0000000305037224 */ /* 0x000fc800078e0200 */
[----:B-1----:R-:W-:-:S05]  /*02a0*/  IMAD.WIDE R2, R3, 0x4, R8 ;  /* 0x0000000403027825 */ /* 0x002fca00078e0208 */
[----:B--2---:R-:W-:Y:S01]  /*02b0*/  STG.E desc[UR4][R2.64], R7 ;  /* 0x0000000702007986 */ /* 0x004fe2000c101904 */
[----:B------:R-:W-:Y:S05]  /*02c0*/  EXIT ;  /* 0x000000000000794d */ /* 0x000fea0003800000 */
.L_x_0:
[----:B------:R-:W-:-:S00]  /*02d0*/  BRA `(.L_x_0) ;  /* 0xfffffffc00fc7947 */ /* 0x000fc0000383ffff */
[----:B------:R-:W-:-:S00]  /*02e0*/  NOP ;  /* 0x0000000000007918 */ /* 0x000fc00000000000 */
        /* <DEDUP_REMOVED lines=9> */
.L_x_1:


//--------------------- .nv.shared.reserved.0     --------------------------
	.section	.nv.shared.reserved.0,"aw",@nobits
	.weak		__nv_reservedSMEM_offset_0_alias
	.size		__nv_reservedSMEM_offset_0_alias, 0, 64
	.other		__nv_reservedSMEM_offset_0_alias,@"STO_CUDA_RESERVED_SHARED STV_DEFAULT"
__nv_reservedSMEM_offset_0_alias:
	.zero		0
	.zero		64


//--------------------- .nv.constant0._Z9shiftRowsPiS_ii --------------------------
	.section	.nv.constant0._Z9shiftRowsPiS_ii,"a",@progbits
	.sectionflags	@""
	.align	4
.nv.constant0._Z9shiftRowsPiS_ii:
	.zero		920


//--------------------- SYMBOLS --------------------------

	.type		.nv.reservedSmem.offset0,@object
	.size		.nv.reservedSmem.offset0,0x4
